//
// Generated by NVIDIA NVVM Compiler
//
// Compiler Build ID: CL-36424714
// Cuda compilation tools, release 13.0, V13.0.88
// Based on NVVM 20.0.0
//

.version 9.0
.target sm_100
.address_size 64

	// .globl	_Z7cudaBFSP4EdgeiPiS1_PbS2_iiS1_

.visible .entry _Z7cudaBFSP4EdgeiPiS1_PbS2_iiS1_(
	.param .u64 .ptr .align 1 _Z7cudaBFSP4EdgeiPiS1_PbS2_iiS1__param_0,
	.param .u32 _Z7cudaBFSP4EdgeiPiS1_PbS2_iiS1__param_1,
	.param .u64 .ptr .align 1 _Z7cudaBFSP4EdgeiPiS1_PbS2_iiS1__param_2,
	.param .u64 .ptr .align 1 _Z7cudaBFSP4EdgeiPiS1_PbS2_iiS1__param_3,
	.param .u64 .ptr .align 1 _Z7cudaBFSP4EdgeiPiS1_PbS2_iiS1__param_4,
	.param .u64 .ptr .align 1 _Z7cudaBFSP4EdgeiPiS1_PbS2_iiS1__param_5,
	.param .u32 _Z7cudaBFSP4EdgeiPiS1_PbS2_iiS1__param_6,
	.param .u32 _Z7cudaBFSP4EdgeiPiS1_PbS2_iiS1__param_7,
	.param .u64 .ptr .align 1 _Z7cudaBFSP4EdgeiPiS1_PbS2_iiS1__param_8
)
{
	.reg .pred 	%p<70>;
	.reg .b16 	%rs<25>;
	.reg .b32 	%r<55>;
	.reg .b64 	%rd<86>;

	ld.param.u64 	%rd25, [_Z7cudaBFSP4EdgeiPiS1_PbS2_iiS1__param_0];
	ld.param.u32 	%r21, [_Z7cudaBFSP4EdgeiPiS1_PbS2_iiS1__param_1];
	ld.param.u64 	%rd26, [_Z7cudaBFSP4EdgeiPiS1_PbS2_iiS1__param_2];
	ld.param.u64 	%rd27, [_Z7cudaBFSP4EdgeiPiS1_PbS2_iiS1__param_3];
	ld.param.u64 	%rd28, [_Z7cudaBFSP4EdgeiPiS1_PbS2_iiS1__param_4];
	ld.param.u64 	%rd29, [_Z7cudaBFSP4EdgeiPiS1_PbS2_iiS1__param_5];
	ld.param.u32 	%r22, [_Z7cudaBFSP4EdgeiPiS1_PbS2_iiS1__param_6];
	ld.param.s32 	%rd30, [_Z7cudaBFSP4EdgeiPiS1_PbS2_iiS1__param_7];
	ld.param.u64 	%rd31, [_Z7cudaBFSP4EdgeiPiS1_PbS2_iiS1__param_8];
	cvta.to.global.u64 	%rd1, %rd27;
	cvta.to.global.u64 	%rd2, %rd26;
	cvta.to.global.u64 	%rd3, %rd31;
	cvta.to.global.u64 	%rd4, %rd25;
	cvta.to.global.u64 	%rd5, %rd29;
	cvta.to.global.u64 	%rd6, %rd28;
	mov.u32 	%r23, %ctaid.x;
	mov.u32 	%r24, %ntid.x;
	mov.u32 	%r25, %tid.x;
	mad.lo.s32 	%r1, %r23, %r24, %r25;
	add.s64 	%rd32, %rd6, %rd30;
	ld.global.u8 	%rs1, [%rd32];
	setp.ne.s16 	%p11, %rs1, 0;
	setp.ge.s32 	%p12, %r1, %r22;
	or.pred  	%p13, %p12, %p11;
	@%p13 bra 	$L__BB0_44;
	cvt.s64.s32 	%rd33, %r1;
	add.s64 	%rd7, %rd6, %rd33;
	ld.global.u8 	%rs2, [%rd7];
	setp.eq.s16 	%p14, %rs2, 0;
	@%p14 bra 	$L__BB0_44;
	mov.b16 	%rs3, 0;
	st.global.u8 	[%rd7], %rs3;
	add.s64 	%rd35, %rd5, %rd33;
	mov.b16 	%rs4, 1;
	st.global.u8 	[%rd35], %rs4;
	setp.lt.s32 	%p15, %r21, 1;
	@%p15 bra 	$L__BB0_44;
	mul.wide.s32 	%rd36, %r1, 4;
	add.s64 	%rd8, %rd1, %rd36;
	and.b32  	%r2, %r21, 3;
	setp.lt.u32 	%p16, %r21, 4;
	mov.b32 	%r53, 0;
	@%p16 bra 	$L__BB0_34;
	and.b32  	%r53, %r21, 2147483644;
	neg.s32 	%r52, %r53;
	add.s64 	%rd84, %rd4, 24;
$L__BB0_5:
	ld.global.u32 	%r27, [%rd84+-24];
	ld.global.u32 	%r6, [%rd84+-20];
	ld.global.u32 	%r7, [%rd84+-16];
	setp.ne.s32 	%p18, %r27, %r1;
	mov.pred 	%p65, 0;
	@%p18 bra 	$L__BB0_8;
	cvt.s64.s32 	%rd37, %r6;
	add.s64 	%rd38, %rd6, %rd37;
	ld.global.u8 	%rs5, [%rd38];
	setp.ne.s16 	%p20, %rs5, 0;
	@%p20 bra 	$L__BB0_8;
	add.s64 	%rd40, %rd5, %rd37;
	ld.global.u8 	%rs6, [%rd40];
	setp.eq.s16 	%p65, %rs6, 0;
$L__BB0_8:
	setp.lt.s32 	%p21, %r7, 1;
	not.pred 	%p22, %p65;
	or.pred  	%p23, %p22, %p21;
	@%p23 bra 	$L__BB0_12;
	mul.wide.s32 	%rd41, %r6, 4;
	add.s64 	%rd11, %rd3, %rd41;
	atom.relaxed.global.cas.b32 	%r28, [%rd11], 0, 1;
	setp.eq.s32 	%p24, %r28, 1;
	@%p24 bra 	$L__BB0_12;
	cvt.s64.s32 	%rd42, %r6;
	add.s64 	%rd12, %rd6, %rd42;
	ld.global.u8 	%rs7, [%rd12];
	setp.ne.s16 	%p25, %rs7, 0;
	@%p25 bra 	$L__BB0_12;
	mov.b16 	%rs8, 1;
	st.global.u8 	[%rd12], %rs8;
	mov.b32 	%r29, 0;
	st.global.u32 	[%rd11], %r29;
	add.s64 	%rd44, %rd2, %rd41;
	st.global.u32 	[%rd44], %r1;
	ld.global.u32 	%r30, [%rd8];
	min.s32 	%r31, %r30, %r7;
	add.s64 	%rd45, %rd1, %rd41;
	st.global.u32 	[%rd45], %r31;
$L__BB0_12:
	ld.global.u32 	%r32, [%rd84+-12];
	ld.global.u32 	%r8, [%rd84+-8];
	ld.global.u32 	%r9, [%rd84+-4];
	setp.ne.s32 	%p27, %r32, %r1;
	mov.pred 	%p66, 0;
	@%p27 bra 	$L__BB0_15;
	cvt.s64.s32 	%rd46, %r8;
	add.s64 	%rd47, %rd6, %rd46;
	ld.global.u8 	%rs9, [%rd47];
	setp.ne.s16 	%p29, %rs9, 0;
	@%p29 bra 	$L__BB0_15;
	add.s64 	%rd49, %rd5, %rd46;
	ld.global.u8 	%rs10, [%rd49];
	setp.eq.s16 	%p66, %rs10, 0;
$L__BB0_15:
	setp.lt.s32 	%p30, %r9, 1;
	not.pred 	%p31, %p66;
	or.pred  	%p32, %p31, %p30;
	@%p32 bra 	$L__BB0_19;
	mul.wide.s32 	%rd50, %r8, 4;
	add.s64 	%rd13, %rd3, %rd50;
	atom.relaxed.global.cas.b32 	%r33, [%rd13], 0, 1;
	setp.eq.s32 	%p33, %r33, 1;
	@%p33 bra 	$L__BB0_19;
	cvt.s64.s32 	%rd51, %r8;
	add.s64 	%rd14, %rd6, %rd51;
	ld.global.u8 	%rs11, [%rd14];
	setp.ne.s16 	%p34, %rs11, 0;
	@%p34 bra 	$L__BB0_19;
	mov.b16 	%rs12, 1;
	st.global.u8 	[%rd14], %rs12;
	mov.b32 	%r34, 0;
	st.global.u32 	[%rd13], %r34;
	add.s64 	%rd53, %rd2, %rd50;
	st.global.u32 	[%rd53], %r1;
	ld.global.u32 	%r35, [%rd8];
	min.s32 	%r36, %r35, %r9;
	add.s64 	%rd54, %rd1, %rd50;
	st.global.u32 	[%rd54], %r36;
$L__BB0_19:
	ld.global.u32 	%r37, [%rd84];
	ld.global.u32 	%r10, [%rd84+4];
	ld.global.u32 	%r11, [%rd84+8];
	setp.ne.s32 	%p36, %r37, %r1;
	mov.pred 	%p67, 0;
	@%p36 bra 	$L__BB0_22;
	cvt.s64.s32 	%rd55, %r10;
	add.s64 	%rd56, %rd6, %rd55;
	ld.global.u8 	%rs13, [%rd56];
	setp.ne.s16 	%p38, %rs13, 0;
	@%p38 bra 	$L__BB0_22;
	add.s64 	%rd58, %rd5, %rd55;
	ld.global.u8 	%rs14, [%rd58];
	setp.eq.s16 	%p67, %rs14, 0;
$L__BB0_22:
	setp.lt.s32 	%p39, %r11, 1;
	not.pred 	%p40, %p67;
	or.pred  	%p41, %p40, %p39;
	@%p41 bra 	$L__BB0_26;
	mul.wide.s32 	%rd59, %r10, 4;
	add.s64 	%rd15, %rd3, %rd59;
	atom.relaxed.global.cas.b32 	%r38, [%rd15], 0, 1;
	setp.eq.s32 	%p42, %r38, 1;
	@%p42 bra 	$L__BB0_26;
	cvt.s64.s32 	%rd60, %r10;
	add.s64 	%rd16, %rd6, %rd60;
	ld.global.u8 	%rs15, [%rd16];
	setp.ne.s16 	%p43, %rs15, 0;
	@%p43 bra 	$L__BB0_26;
	mov.b16 	%rs16, 1;
	st.global.u8 	[%rd16], %rs16;
	mov.b32 	%r39, 0;
	st.global.u32 	[%rd15], %r39;
	add.s64 	%rd62, %rd2, %rd59;
	st.global.u32 	[%rd62], %r1;
	ld.global.u32 	%r40, [%rd8];
	min.s32 	%r41, %r40, %r11;
	add.s64 	%rd63, %rd1, %rd59;
	st.global.u32 	[%rd63], %r41;
$L__BB0_26:
	ld.global.u32 	%r42, [%rd84+12];
	ld.global.u32 	%r12, [%rd84+16];
	ld.global.u32 	%r13, [%rd84+20];
	setp.ne.s32 	%p45, %r42, %r1;
	mov.pred 	%p68, 0;
	@%p45 bra 	$L__BB0_29;
	cvt.s64.s32 	%rd64, %r12;
	add.s64 	%rd65, %rd6, %rd64;
	ld.global.u8 	%rs17, [%rd65];
	setp.ne.s16 	%p47, %rs17, 0;
	@%p47 bra 	$L__BB0_29;
	add.s64 	%rd67, %rd5, %rd64;
	ld.global.u8 	%rs18, [%rd67];
	setp.eq.s16 	%p68, %rs18, 0;
$L__BB0_29:
	setp.lt.s32 	%p48, %r13, 1;
	not.pred 	%p49, %p68;
	or.pred  	%p50, %p49, %p48;
	@%p50 bra 	$L__BB0_33;
	mul.wide.s32 	%rd68, %r12, 4;
	add.s64 	%rd17, %rd3, %rd68;
	atom.relaxed.global.cas.b32 	%r43, [%rd17], 0, 1;
	setp.eq.s32 	%p51, %r43, 1;
	@%p51 bra 	$L__BB0_33;
	cvt.s64.s32 	%rd69, %r12;
	add.s64 	%rd18, %rd6, %rd69;
	ld.global.u8 	%rs19, [%rd18];
	setp.ne.s16 	%p52, %rs19, 0;
	@%p52 bra 	$L__BB0_33;
	mov.b16 	%rs20, 1;
	st.global.u8 	[%rd18], %rs20;
	mov.b32 	%r44, 0;
	st.global.u32 	[%rd17], %r44;
	add.s64 	%rd71, %rd2, %rd68;
	st.global.u32 	[%rd71], %r1;
	ld.global.u32 	%r45, [%rd8];
	min.s32 	%r46, %r45, %r13;
	add.s64 	%rd72, %rd1, %rd68;
	st.global.u32 	[%rd72], %r46;
$L__BB0_33:
	add.s32 	%r52, %r52, 4;
	add.s64 	%rd84, %rd84, 48;
	setp.ne.s32 	%p53, %r52, 0;
	@%p53 bra 	$L__BB0_5;
$L__BB0_34:
	setp.eq.s32 	%p54, %r2, 0;
	@%p54 bra 	$L__BB0_44;
	mul.wide.u32 	%rd73, %r53, 12;
	add.s64 	%rd74, %rd73, %rd4;
	add.s64 	%rd85, %rd74, 4;
	neg.s32 	%r54, %r2;
$L__BB0_36:
	.pragma "nounroll";
	ld.global.u32 	%r47, [%rd85+-4];
	ld.global.u32 	%r18, [%rd85];
	ld.global.u32 	%r19, [%rd85+4];
	setp.ne.s32 	%p56, %r47, %r1;
	mov.pred 	%p69, 0;
	@%p56 bra 	$L__BB0_39;
	cvt.s64.s32 	%rd75, %r18;
	add.s64 	%rd76, %rd6, %rd75;
	ld.global.u8 	%rs21, [%rd76];
	setp.ne.s16 	%p58, %rs21, 0;
	@%p58 bra 	$L__BB0_39;
	add.s64 	%rd78, %rd5, %rd75;
	ld.global.u8 	%rs22, [%rd78];
	setp.eq.s16 	%p69, %rs22, 0;
$L__BB0_39:
	setp.lt.s32 	%p59, %r19, 1;
	not.pred 	%p60, %p69;
	or.pred  	%p61, %p60, %p59;
	@%p61 bra 	$L__BB0_43;
	mul.wide.s32 	%rd79, %r18, 4;
	add.s64 	%rd22, %rd3, %rd79;
	atom.relaxed.global.cas.b32 	%r48, [%rd22], 0, 1;
	setp.eq.s32 	%p62, %r48, 1;
	@%p62 bra 	$L__BB0_43;
	cvt.s64.s32 	%rd80, %r18;
	add.s64 	%rd23, %rd6, %rd80;
	ld.global.u8 	%rs23, [%rd23];
	setp.ne.s16 	%p63, %rs23, 0;
	@%p63 bra 	$L__BB0_43;
	mov.b16 	%rs24, 1;
	st.global.u8 	[%rd23], %rs24;
	mov.b32 	%r49, 0;
	st.global.u32 	[%rd22], %r49;
	add.s64 	%rd82, %rd2, %rd79;
	st.global.u32 	[%rd82], %r1;
	ld.global.u32 	%r50, [%rd8];
	min.s32 	%r51, %r50, %r19;
	add.s64 	%rd83, %rd1, %rd79;
	st.global.u32 	[%rd83], %r51;
$L__BB0_43:
	add.s64 	%rd85, %rd85, 12;
	add.s32 	%r54, %r54, 1;
	setp.ne.s32 	%p64, %r54, 0;
	@%p64 bra 	$L__BB0_36;
$L__BB0_44:
	ret;

}
	// .globl	_Z16cudaAugment_pathPiPbiP4Edgeii
.visible .entry _Z16cudaAugment_pathPiPbiP4Edgeii(
	.param .u64 .ptr .align 1 _Z16cudaAugment_pathPiPbiP4Edgeii_param_0,
	.param .u64 .ptr .align 1 _Z16cudaAugment_pathPiPbiP4Edgeii_param_1,
	.param .u32 _Z16cudaAugment_pathPiPbiP4Edgeii_param_2,
	.param .u64 .ptr .align 1 _Z16cudaAugment_pathPiPbiP4Edgeii_param_3,
	.param .u32 _Z16cudaAugment_pathPiPbiP4Edgeii_param_4,
	.param .u32 _Z16cudaAugment_pathPiPbiP4Edgeii_param_5
)
{
	.reg .pred 	%p<8>;
	.reg .b16 	%rs<2>;
	.reg .b32 	%r<17>;
	.reg .b64 	%rd<13>;

	ld.param.u64 	%rd4, [_Z16cudaAugment_pathPiPbiP4Edgeii_param_0];
	ld.param.u64 	%rd5, [_Z16cudaAugment_pathPiPbiP4Edgeii_param_1];
	ld.param.u32 	%r6, [_Z16cudaAugment_pathPiPbiP4Edgeii_param_2];
	ld.param.u64 	%rd6, [_Z16cudaAugment_pathPiPbiP4Edgeii_param_3];
	ld.param.u32 	%r4, [_Z16cudaAugment_pathPiPbiP4Edgeii_param_4];
	ld.param.u32 	%r5, [_Z16cudaAugment_pathPiPbiP4Edgeii_param_5];
	mov.u32 	%r7, %ctaid.x;
	mov.u32 	%r8, %ntid.x;
	mov.u32 	%r9, %tid.x;
	mad.lo.s32 	%r1, %r7, %r8, %r9;
	setp.ge.s32 	%p1, %r1, %r6;
	@%p1 bra 	$L__BB1_7;
	cvta.to.global.u64 	%rd7, %rd5;
	cvt.s64.s32 	%rd8, %r1;
	add.s64 	%rd9, %rd7, %rd8;
	ld.global.u8 	%rs1, [%rd9];
	setp.eq.s16 	%p2, %rs1, 0;
	setp.lt.s32 	%p3, %r4, 1;
	or.pred  	%p4, %p2, %p3;
	@%p4 bra 	$L__BB1_7;
	cvta.to.global.u64 	%rd10, %rd4;
	mul.wide.s32 	%rd11, %r1, 4;
	add.s64 	%rd1, %rd10, %rd11;
	cvta.to.global.u64 	%rd2, %rd6;
	mov.b32 	%r16, 0;
$L__BB1_3:
	mul.wide.u32 	%rd12, %r16, 12;
	add.s64 	%rd3, %rd2, %rd12;
	ld.global.u32 	%r11, [%rd3+4];
	setp.ne.s32 	%p5, %r11, %r1;
	@%p5 bra 	$L__BB1_6;
	ld.global.u32 	%r12, [%rd3];
	ld.global.u32 	%r13, [%rd1];
	setp.ne.s32 	%p6, %r12, %r13;
	@%p6 bra 	$L__BB1_6;
	ld.global.u32 	%r14, [%rd3+8];
	sub.s32 	%r15, %r14, %r5;
	st.global.u32 	[%rd3+8], %r15;
	bra.uni 	$L__BB1_7;
$L__BB1_6:
	add.s32 	%r16, %r16, 1;
	setp.ne.s32 	%p7, %r16, %r4;
	@%p7 bra 	$L__BB1_3;
$L__BB1_7:
	ret;

}


// ===== COMPILED SASS (sm_100) =====

	.target	sm_100

	.elftype	@"ET_EXEC"


//--------------------- .note.nv.tkinfo           --------------------------
	.section	.note.nv.tkinfo,"",@"SHT_NOTE"
	.sectionflags	@"SHF_NOTE_NV_TKINFO"
	.tkinfo
        /*0018*/ 	.word	0x00000002
        /*0030*/ 	.string	""
        /*0030*/ 	.string	"ptxas"
        /*0030*/ 	.string	"Cuda compilation tools, release 13.0, V13.0.88"
        /*0030*/ 	.string	"Build cuda_13.0.r13.0/compiler.36424714_0"
        /*0030*/ 	.string	"-arch sm_100 -m 64 "



//--------------------- .note.nv.cuinfo           --------------------------
	.section	.note.nv.cuinfo,"",@"SHT_NOTE"
	.sectionflags	@"SHF_NOTE_NV_CUINFO"
        /*0018*/ 	.short	0x0002
        /*001a*/ 	.short	0x0064
        /*001c*/ 	.short	0x0082
	.zero		2


//--------------------- .nv.info                  --------------------------
	.section	.nv.info,"",@"SHT_CUDA_INFO"
	.align	4


	//----- nvinfo : EIATTR_REGCOUNT
	.align		4
        /*0000*/ 	.byte	0x04, 0x2f
        /*0002*/ 	.short	(.L_1 - .L_0)
	.align		4
.L_0:
        /*0004*/ 	.word	index@(_Z7cudaBFSP4EdgeiPiS1_PbS2_iiS1_)
        /*0008*/ 	.word	0x0000001f


	//----- nvinfo : EIATTR_FRAME_SIZE
	.align		4
.L_1:
        /*000c*/ 	.byte	0x04, 0x11
        /*000e*/ 	.short	(.L_3 - .L_2)
	.align		4
.L_2:
        /*0010*/ 	.word	index@(_Z7cudaBFSP4EdgeiPiS1_PbS2_iiS1_)
        /*0014*/ 	.word	0x00000000


	//----- nvinfo : EIATTR_REGCOUNT
	.align		4
.L_3:
        /*0018*/ 	.byte	0x04, 0x2f
        /*001a*/ 	.short	(.L_5 - .L_4)
	.align		4
.L_4:
        /*001c*/ 	.word	index@(_Z16cudaAugment_pathPiPbiP4Edgeii)
        /*0020*/ 	.word	0x00000010


	//----- nvinfo : EIATTR_FRAME_SIZE
	.align		4
.L_5:
        /*0024*/ 	.byte	0x04, 0x11
        /*0026*/ 	.short	(.L_7 - .L_6)
	.align		4
.L_6:
        /*0028*/ 	.word	index@(_Z16cudaAugment_pathPiPbiP4Edgeii)
        /*002c*/ 	.word	0x00000000


	//----- nvinfo : EIATTR_MIN_STACK_SIZE
	.align		4
.L_7:
        /*0030*/ 	.byte	0x04, 0x12
        /*0032*/ 	.short	(.L_9 - .L_8)
	.align		4
.L_8:
        /*0034*/ 	.word	index@(_Z16cudaAugment_pathPiPbiP4Edgeii)
        /*0038*/ 	.word	0x00000000


	//----- nvinfo : EIATTR_MIN_STACK_SIZE
	.align		4
.L_9:
        /*003c*/ 	.byte	0x04, 0x12
        /*003e*/ 	.short	(.L_11 - .L_10)
	.align		4
.L_10:
        /*0040*/ 	.word	index@(_Z7cudaBFSP4EdgeiPiS1_PbS2_iiS1_)
        /*0044*/ 	.word	0x00000000
.L_11:


//--------------------- .nv.compat                --------------------------
	.section	.nv.compat,"",@"SHT_CUDA_COMPAT_INFO"
	.align	4
        /*0000*/ 	.byte	0x02, 0x09, 0x00, 0x00, 0x02, 0x02, 0x01, 0x00, 0x02, 0x05, 0x05, 0x00, 0x03, 0x07, 0x01, 0x01
        /*0010*/ 	.byte	0x02, 0x03, 0x00, 0x00, 0x02, 0x06, 0x01, 0x00, 0x04, 0x0b, 0x08, 0x00, 0x09, 0x00, 0x00, 0x00
        /*0020*/ 	.byte	0x00, 0x00, 0x00, 0x00


//--------------------- .nv.info._Z16cudaAugment_pathPiPbiP4Edgeii --------------------------
	.section	.nv.info._Z16cudaAugment_pathPiPbiP4Edgeii,"",@"SHT_CUDA_INFO"
	.sectionflags	@""
	.align	4


	//----- nvinfo : EIATTR_CUDA_API_VERSION
	.align		4
        /*0000*/ 	.byte	0x04, 0x37
        /*0002*/ 	.short	(.L_13 - .L_12)
.L_12:
        /*0004*/ 	.word	0x00000082


	//----- nvinfo : EIATTR_KPARAM_INFO
	.align		4
.L_13:
        /*0008*/ 	.byte	0x04, 0x17
        /*000a*/ 	.short	(.L_15 - .L_14)
.L_14:
        /*000c*/ 	.word	0x00000000
        /*0010*/ 	.short	0x0005
        /*0012*/ 	.short	0x0024
        /*0014*/ 	.byte	0x00, 0xf0, 0x11, 0x00


	//----- nvinfo : EIATTR_KPARAM_INFO
	.align		4
.L_15:
        /*0018*/ 	.byte	0x04, 0x17
        /*001a*/ 	.short	(.L_17 - .L_16)
.L_16:
        /*001c*/ 	.word	0x00000000
        /*0020*/ 	.short	0x0004
        /*0022*/ 	.short	0x0020
        /*0024*/ 	.byte	0x00, 0xf0, 0x11, 0x00


	//----- nvinfo : EIATTR_KPARAM_INFO
	.align		4
.L_17:
        /*0028*/ 	.byte	0x04, 0x17
        /*002a*/ 	.short	(.L_19 - .L_18)
.L_18:
        /*002c*/ 	.word	0x00000000
        /*0030*/ 	.short	0x0003
        /*0032*/ 	.short	0x0018
        /*0034*/ 	.byte	0x00, 0xf5, 0x21, 0x00


	//----- nvinfo : EIATTR_KPARAM_INFO
	.align		4
.L_19:
        /*0038*/ 	.byte	0x04, 0x17
        /*003a*/ 	.short	(.L_21 - .L_20)
.L_20:
        /*003c*/ 	.word	0x00000000
        /*0040*/ 	.short	0x0002
        /*0042*/ 	.short	0x0010
        /*0044*/ 	.byte	0x00, 0xf0, 0x11, 0x00


	//----- nvinfo : EIATTR_KPARAM_INFO
	.align		4
.L_21:
        /*0048*/ 	.byte	0x04, 0x17
        /*004a*/ 	.short	(.L_23 - .L_22)
.L_22:
        /*004c*/ 	.word	0x00000000
        /*0050*/ 	.short	0x0001
        /*0052*/ 	.short	0x0008
        /*0054*/ 	.byte	0x00, 0xf5, 0x21, 0x00


	//----- nvinfo : EIATTR_KPARAM_INFO
	.align		4
.L_23:
        /*0058*/ 	.byte	0x04, 0x17
        /*005a*/ 	.short	(.L_25 - .L_24)
.L_24:
        /*005c*/ 	.word	0x00000000
        /*0060*/ 	.short	0x0000
        /*0062*/ 	.short	0x0000
        /*0064*/ 	.byte	0x00, 0xf5, 0x21, 0x00


	//----- nvinfo : EIATTR_SPARSE_MMA_MASK
	.align		4
.L_25:
        /*0068*/ 	.byte	0x03, 0x50
        /*006a*/ 	.short	0x0000


	//----- nvinfo : EIATTR_MAXREG_COUNT
	.align		4
        /*006c*/ 	.byte	0x03, 0x1b
        /*006e*/ 	.short	0x00ff


	//----- nvinfo : EIATTR_MERCURY_ISA_VERSION
	.align		4
        /*0070*/ 	.byte	0x03, 0x5f
        /*0072*/ 	.short	0x0101


	//----- nvinfo : EIATTR_VRC_CTA_INIT_COUNT
	.align		4
        /*0074*/ 	.byte	0x02, 0x4a
	.zero		1
	.zero		1


	//----- nvinfo : EIATTR_EXIT_INSTR_OFFSETS
	.align		4
        /*0078*/ 	.byte	0x04, 0x1c
        /*007a*/ 	.short	(.L_27 - .L_26)


	//   ....[0]....
.L_26:
        /*007c*/ 	.word	0x00000070


	//   ....[1]....
        /*0080*/ 	.word	0x00000100


	//   ....[2]....
        /*0084*/ 	.word	0x00000230


	//   ....[3]....
        /*0088*/ 	.word	0x00000280


	//----- nvinfo : EIATTR_CRS_STACK_SIZE
	.align		4
.L_27:
        /*008c*/ 	.byte	0x04, 0x1e
        /*008e*/ 	.short	(.L_29 - .L_28)
.L_28:
        /*0090*/ 	.word	0x00000000


	//----- nvinfo : EIATTR_CBANK_PARAM_SIZE
	.align		4
.L_29:
        /*0094*/ 	.byte	0x03, 0x19
        /*0096*/ 	.short	0x0028


	//----- nvinfo : EIATTR_PARAM_CBANK
	.align		4
        /*0098*/ 	.byte	0x04, 0x0a
        /*009a*/ 	.short	(.L_31 - .L_30)
	.align		4
.L_30:
        /*009c*/ 	.word	index@(.nv.constant0._Z16cudaAugment_pathPiPbiP4Edgeii)
        /*00a0*/ 	.short	0x0380
        /*00a2*/ 	.short	0x0028


	//----- nvinfo : EIATTR_SW_WAR
	.align		4
.L_31:
        /*00a4*/ 	.byte	0x04, 0x36
        /*00a6*/ 	.short	(.L_33 - .L_32)
.L_32:
        /*00a8*/ 	.word	0x00000008
.L_33:


//--------------------- .nv.info._Z7cudaBFSP4EdgeiPiS1_PbS2_iiS1_ --------------------------
	.section	.nv.info._Z7cudaBFSP4EdgeiPiS1_PbS2_iiS1_,"",@"SHT_CUDA_INFO"
	.sectionflags	@""
	.align	4


	//----- nvinfo : EIATTR_CUDA_API_VERSION
	.align		4
        /*0000*/ 	.byte	0x04, 0x37
        /*0002*/ 	.short	(.L_35 - .L_34)
.L_34:
        /*0004*/ 	.word	0x00000082


	//----- nvinfo : EIATTR_KPARAM_INFO
	.align		4
.L_35:
        /*0008*/ 	.byte	0x04, 0x17
        /*000a*/ 	.short	(.L_37 - .L_36)
.L_36:
        /*000c*/ 	.word	0x00000000
        /*0010*/ 	.short	0x0008
        /*0012*/ 	.short	0x0038
        /*0014*/ 	.byte	0x00, 0xf5, 0x21, 0x00


	//----- nvinfo : EIATTR_KPARAM_INFO
	.align		4
.L_37:
        /*0018*/ 	.byte	0x04, 0x17
        /*001a*/ 	.short	(.L_39 - .L_38)
.L_38:
        /*001c*/ 	.word	0x00000000
        /*0020*/ 	.short	0x0007
        /*0022*/ 	.short	0x0034
        /*0024*/ 	.byte	0x00, 0xf0, 0x11, 0x00


	//----- nvinfo : EIATTR_KPARAM_INFO
	.align		4
.L_39:
        /*0028*/ 	.byte	0x04, 0x17
        /*002a*/ 	.short	(.L_41 - .L_40)
.L_40:
        /*002c*/ 	.word	0x00000000
        /*0030*/ 	.short	0x0006
        /*0032*/ 	.short	0x0030
        /*0034*/ 	.byte	0x00, 0xf0, 0x11, 0x00


	//----- nvinfo : EIATTR_KPARAM_INFO
	.align		4
.L_41:
        /*0038*/ 	.byte	0x04, 0x17
        /*003a*/ 	.short	(.L_43 - .L_42)
.L_42:
        /*003c*/ 	.word	0x00000000
        /*0040*/ 	.short	0x0005
        /*0042*/ 	.short	0x0028
        /*0044*/ 	.byte	0x00, 0xf5, 0x21, 0x00


	//----- nvinfo : EIATTR_KPARAM_INFO
	.align		4
.L_43:
        /*0048*/ 	.byte	0x04, 0x17
        /*004a*/ 	.short	(.L_45 - .L_44)
.L_44:
        /*004c*/ 	.word	0x00000000
        /*0050*/ 	.short	0x0004
        /*0052*/ 	.short	0x0020
        /*0054*/ 	.byte	0x00, 0xf5, 0x21, 0x00


	//----- nvinfo : EIATTR_KPARAM_INFO
	.align		4
.L_45:
        /*0058*/ 	.byte	0x04, 0x17
        /*005a*/ 	.short	(.L_47 - .L_46)
.L_46:
        /*005c*/ 	.word	0x00000000
        /*0060*/ 	.short	0x0003
        /*0062*/ 	.short	0x0018
        /*0064*/ 	.byte	0x00, 0xf5, 0x21, 0x00


	//----- nvinfo : EIATTR_KPARAM_INFO
	.align		4
.L_47:
        /*0068*/ 	.byte	0x04, 0x17
        /*006a*/ 	.short	(.L_49 - .L_48)
.L_48:
        /*006c*/ 	.word	0x00000000
        /*0070*/ 	.short	0x0002
        /*0072*/ 	.short	0x0010
        /*0074*/ 	.byte	0x00, 0xf5, 0x21, 0x00


	//----- nvinfo : EIATTR_KPARAM_INFO
	.align		4
.L_49:
        /*0078*/ 	.byte	0x04, 0x17
        /*007a*/ 	.short	(.L_51 - .L_50)
.L_50:
        /*007c*/ 	.word	0x00000000
        /*0080*/ 	.short	0x0001
        /*0082*/ 	.short	0x0008
        /*0084*/ 	.byte	0x00, 0xf0, 0x11, 0x00


	//----- nvinfo : EIATTR_KPARAM_INFO
	.align		4
.L_51:
        /*0088*/ 	.byte	0x04, 0x17
        /*008a*/ 	.short	(.L_53 - .L_52)
.L_52:
        /*008c*/ 	.word	0x00000000
        /*0090*/ 	.short	0x0000
        /*0092*/ 	.short	0x0000
        /*0094*/ 	.byte	0x00, 0xf5, 0x21, 0x00


	//----- nvinfo : EIATTR_SPARSE_MMA_MASK
	.align		4
.L_53:
        /*0098*/ 	.byte	0x03, 0x50
        /*009a*/ 	.short	0x0000


	//----- nvinfo : EIATTR_MAXREG_COUNT
	.align		4
        /*009c*/ 	.byte	0x03, 0x1b
        /*009e*/ 	.short	0x00ff


	//----- nvinfo : EIATTR_MERCURY_ISA_VERSION
	.align		4
        /*00a0*/ 	.byte	0x03, 0x5f
        /*00a2*/ 	.short	0x0101


	//----- nvinfo : EIATTR_VRC_CTA_INIT_COUNT
	.align		4
        /*00a4*/ 	.byte	0x02, 0x4a
	.zero		1
	.zero		1


	//----- nvinfo : EIATTR_EXIT_INSTR_OFFSETS
	.align		4
        /*00a8*/ 	.byte	0x04, 0x1c
        /*00aa*/ 	.short	(.L_55 - .L_54)


	//   ....[0]....
.L_54:
        /*00ac*/ 	.word	0x000000f0


	//   ....[1]....
        /*00b0*/ 	.word	0x00000150


	//   ....[2]....
        /*00b4*/ 	.word	0x000001e0


	//   ....[3]....
        /*00b8*/ 	.word	0x00000e30


	//   ....[4]....
        /*00bc*/ 	.word	0x000011e0


	//----- nvinfo : EIATTR_CRS_STACK_SIZE
	.align		4
.L_55:
        /*00c0*/ 	.byte	0x04, 0x1e
        /*00c2*/ 	.short	(.L_57 - .L_56)
.L_56:
        /*00c4*/ 	.word	0x00000000


	//----- nvinfo : EIATTR_CBANK_PARAM_SIZE
	.align		4
.L_57:
        /*00c8*/ 	.byte	0x03, 0x19
        /*00ca*/ 	.short	0x0040


	//----- nvinfo : EIATTR_PARAM_CBANK
	.align		4
        /*00cc*/ 	.byte	0x04, 0x0a
        /*00ce*/ 	.short	(.L_59 - .L_58)
	.align		4
.L_58:
        /*00d0*/ 	.word	index@(.nv.constant0._Z7cudaBFSP4EdgeiPiS1_PbS2_iiS1_)
        /*00d4*/ 	.short	0x0380
        /*00d6*/ 	.short	0x0040


	//----- nvinfo : EIATTR_SW_WAR
	.align		4
.L_59:
        /*00d8*/ 	.byte	0x04, 0x36
        /*00da*/ 	.short	(.L_61 - .L_60)
.L_60:
        /*00dc*/ 	.word	0x00000008
.L_61:


//--------------------- .nv.callgraph             --------------------------
	.section	.nv.callgraph,"",@"SHT_CUDA_CALLGRAPH"
	.align	4
	.sectionentsize	8
	.align		4
        /*0000*/ 	.word	0x00000000
	.align		4
        /*0004*/ 	.word	0xffffffff
	.align		4
        /*0008*/ 	.word	0x00000000
	.align		4
        /*000c*/ 	.word	0xfffffffe
	.align		4
        /*0010*/ 	.word	0x00000000
	.align		4
        /*0014*/ 	.word	0xfffffffd
	.align		4
        /*0018*/ 	.word	0x00000000
	.align		4
        /*001c*/ 	.word	0xfffffffc


//--------------------- .text._Z16cudaAugment_pathPiPbiP4Edgeii --------------------------
	.section	.text._Z16cudaAugment_pathPiPbiP4Edgeii,"ax",@progbits
	.align	128
        .global         _Z16cudaAugment_pathPiPbiP4Edgeii
        .type           _Z16cudaAugment_pathPiPbiP4Edgeii,@function
        .size           _Z16cudaAugment_pathPiPbiP4Edgeii,(.L_x_29 - _Z16cudaAugment_pathPiPbiP4Edgeii)
        .other          _Z16cudaAugment_pathPiPbiP4Edgeii,@"STO_CUDA_ENTRY STV_DEFAULT"
_Z16cudaAugment_pathPiPbiP4Edgeii:
.text._Z16cudaAugment_pathPiPbiP4Edgeii:
[----:B------:R-:W-:Y:S01]  /*0000*/  LDC R1, c[0x0][0x37c] ;  /* 0x0000df00ff017b82 */ /* 0x000fe20000000800 */
[----:B------:R-:W0:Y:S07]  /*0010*/  S2R R0, SR_TID.X ;  /* 0x0000000000007919 */ /* 0x000e2e0000002100 */
[----:B------:R-:W0:Y:S01]  /*0020*/  S2UR UR4, SR_CTAID.X ;  /* 0x00000000000479c3 */ /* 0x000e220000002500 */
[----:B------:R-:W1:Y:S07]  /*0030*/  LDCU UR5, c[0x0][0x390] ;  /* 0x00007200ff0577ac */ /* 0x000e6e0008000800 */
[----:B------:R-:W0:Y:S02]  /*0040*/  LDC R9, c[0x0][0x360] ;  /* 0x0000d800ff097b82 */ /* 0x000e240000000800 */
[----:B0-----:R-:W-:-:S05]  /*0050*/  IMAD R9, R9, UR4, R0 ;  /* 0x0000000409097c24 */ /* 0x001fca000f8e0200 */
[----:B-1----:R-:W-:-:S13]  /*0060*/  ISETP.GE.AND P0, PT, R9, UR5, PT ;  /* 0x0000000509007c0c */ /* 0x002fda000bf06270 */
[----:B------:R-:W-:Y:S05]  /*0070*/  @P0 EXIT ;  /* 0x000000000000094d */ /* 0x000fea0003800000 */
[----:B------:R-:W0:Y:S01]  /*0080*/  LDCU.64 UR6, c[0x0][0x388] ;  /* 0x00007100ff0677ac */ /* 0x000e220008000a00 */
[----:B------:R-:W1:Y:S01]  /*0090*/  LDC R0, c[0x0][0x3a0] ;  /* 0x0000e800ff007b82 */ /* 0x000e620000000800 */
[----:B------:R-:W2:Y:S01]  /*00a0*/  LDCU.64 UR4, c[0x0][0x358] ;  /* 0x00006b00ff0477ac */ /* 0x000ea20008000a00 */
[----:B0-----:R-:W-:-:S04]  /*00b0*/  IADD3 R2, P0, PT, R9, UR6, RZ ;  /* 0x0000000609027c10 */ /* 0x001fc8000ff1e0ff */
[----:B------:R-:W-:-:S05]  /*00c0*/  LEA.HI.X.SX32 R3, R9, UR7, 0x1, P0 ;  /* 0x0000000709037c11 */ /* 0x000fca00080f0eff */
[----:B--2---:R-:W2:Y:S01]  /*00d0*/  LDG.E.U8 R2, desc[UR4][R2.64] ;  /* 0x0000000402027981 */ /* 0x004ea2000c1e1100 */
[----:B-1----:R-:W-:-:S04]  /*00e0*/  ISETP.GE.AND P0, PT, R0, 0x1, PT ;  /* 0x000000010000780c */ /* 0x002fc80003f06270 */
[----:B--2---:R-:W-:-:S13]  /*00f0*/  ISETP.EQ.OR P0, PT, R2, RZ, !P0 ;  /* 0x000000ff0200720c */ /* 0x004fda0004702670 */
[----:B------:R-:W-:Y:S05]  /*0100*/  @P0 EXIT ;  /* 0x000000000000094d */ /* 0x000fea0003800000 */
[----:B------:R-:W0:Y:S01]  /*0110*/  LDC.64 R2, c[0x0][0x380] ;  /* 0x0000e000ff027b82 */ /* 0x000e220000000a00 */
[----:B------:R-:W-:Y:S01]  /*0120*/  IMAD.MOV.U32 R11, RZ, RZ, RZ ;  /* 0x000000ffff0b7224 */ /* 0x000fe200078e00ff */
[----:B------:R-:W1:Y:S06]  /*0130*/  LDCU UR7, c[0x0][0x3a0] ;  /* 0x00007400ff0777ac */ /* 0x000e6c0008000800 */
[----:B------:R-:W2:Y:S01]  /*0140*/  LDC.64 R4, c[0x0][0x398] ;  /* 0x0000e600ff047b82 */ /* 0x000ea20000000a00 */
[----:B01----:R-:W-:-:S07]  /*0150*/  IMAD.WIDE R2, R9, 0x4, R2 ;  /* 0x0000000409027825 */ /* 0x003fce00078e0202 */
.L_x_3:
[----:B--2---:R-:W-:-:S05]  /*0160*/  IMAD.WIDE.U32 R6, R11, 0xc, R4 ;  /* 0x0000000c0b067825 */ /* 0x004fca00078e0004 */
[----:B------:R-:W2:Y:S01]  /*0170*/  LDG.E R0, desc[UR4][R6.64+0x4] ;  /* 0x0000040406007981 */ /* 0x000ea2000c1e1900 */
[----:B------:R-:W-:Y:S01]  /*0180*/  BSSY.RECONVERGENT B0, `(.L_x_0) ;  /* 0x0000007000007945 */ /* 0x000fe20003800200 */
[----:B--2---:R-:W-:-:S13]  /*0190*/  ISETP.NE.AND P0, PT, R0, R9, PT ;  /* 0x000000090000720c */ /* 0x004fda0003f05270 */
[----:B------:R-:W-:Y:S05]  /*01a0*/  @P0 BRA `(.L_x_1) ;  /* 0x0000000000100947 */ /* 0x000fea0003800000 */
[----:B------:R-:W2:Y:S04]  /*01b0*/  LDG.E R0, desc[UR4][R6.64] ;  /* 0x0000000406007981 */ /* 0x000ea8000c1e1900 */
[----:B------:R-:W2:Y:S02]  /*01c0*/  LDG.E R13, desc[UR4][R2.64] ;  /* 0x00000004020d7981 */ /* 0x000ea4000c1e1900 */
[----:B--2---:R-:W-:-:S13]  /*01d0*/  ISETP.NE.AND P0, PT, R0, R13, PT ;  /* 0x0000000d0000720c */ /* 0x004fda0003f05270 */
[----:B------:R-:W-:Y:S05]  /*01e0*/  @!P0 BRA `(.L_x_2) ;  /* 0x0000000000148947 */ /* 0x000fea0003800000 */
.L_x_1:
[----:B------:R-:W-:Y:S05]  /*01f0*/  BSYNC.RECONVERGENT B0 ;  /* 0x0000000000007941 */ /* 0x000fea0003800200 */
.L_x_0:
[----:B------:R-:W-:-:S05]  /*0200*/  VIADD R11, R11, 0x1 ;  /* 0x000000010b0b7836 */ /* 0x000fca0000000000 */
[----:B------:R-:W-:-:S13]  /*0210*/  ISETP.NE.AND P0, PT, R11, UR7, PT ;  /* 0x000000070b007c0c */ /* 0x000fda000bf05270 */
[----:B------:R-:W-:Y:S05]  /*0220*/  @P0 BRA `(.L_x_3) ;  /* 0xfffffffc00cc0947 */ /* 0x000fea000383ffff */
[----:B------:R-:W-:Y:S05]  /*0230*/  EXIT ;  /* 0x000000000000794d */ /* 0x000fea0003800000 */
.L_x_2:
[----:B------:R-:W2:Y:S01]  /*0240*/  LDG.E R0, desc[UR4][R6.64+0x8] ;  /* 0x0000080406007981 */ /* 0x000ea2000c1e1900 */
[----:B------:R-:W2:Y:S02]  /*0250*/  LDCU UR6, c[0x0][0x3a4] ;  /* 0x00007480ff0677ac */ /* 0x000ea40008000800 */
[----:B--2---:R-:W-:-:S05]  /*0260*/  VIADD R3, R0, -UR6 ;  /* 0x8000000600037c36 */ /* 0x004fca0008000000 */
[----:B------:R-:W-:Y:S01]  /*0270*/  STG.E desc[UR4][R6.64+0x8], R3 ;  /* 0x0000080306007986 */ /* 0x000fe2000c101904 */
[----:B------:R-:W-:Y:S05]  /*0280*/  EXIT ;  /* 0x000000000000794d */ /* 0x000fea0003800000 */
.L_x_4:
[----:B------:R-:W-:-:S00]  /*0290*/  BRA `(.L_x_4) ;  /* 0xfffffffc00fc7947 */ /* 0x000fc0000383ffff */
[----:B------:R-:W-:-:S00]  /*02a0*/  NOP ;  /* 0x0000000000007918 */ /* 0x000fc00000000000 */
        /* <DEDUP_REMOVED lines=13> */
.L_x_29:


//--------------------- .text._Z7cudaBFSP4EdgeiPiS1_PbS2_iiS1_ --------------------------
	.section	.text._Z7cudaBFSP4EdgeiPiS1_PbS2_iiS1_,"ax",@progbits
	.align	128
        .global         _Z7cudaBFSP4EdgeiPiS1_PbS2_iiS1_
        .type           _Z7cudaBFSP4EdgeiPiS1_PbS2_iiS1_,@function
        .size           _Z7cudaBFSP4EdgeiPiS1_PbS2_iiS1_,(.L_x_30 - _Z7cudaBFSP4EdgeiPiS1_PbS2_iiS1_)
        .other          _Z7cudaBFSP4EdgeiPiS1_PbS2_iiS1_,@"STO_CUDA_ENTRY STV_DEFAULT"
_Z7cudaBFSP4EdgeiPiS1_PbS2_iiS1_:
.text._Z7cudaBFSP4EdgeiPiS1_PbS2_iiS1_:
[----:B------:R-:W-:Y:S01]  /*0000*/  LDC R1, c[0x0][0x37c] ;  /* 0x0000df00ff017b82 */ /* 0x000fe20000000800 */
[----:B------:R-:W0:Y:S01]  /*0010*/  LDCU.64 UR10, c[0x0][0x3b0] ;  /* 0x00007600ff0a77ac */ /* 0x000e220008000a00 */
[----:B------:R-:W0:Y:S01]  /*0020*/  LDCU.64 UR8, c[0x0][0x3a0] ;  /* 0x00007400ff0877ac */ /* 0x000e220008000a00 */
[----:B------:R-:W1:Y:S01]  /*0030*/  LDCU.64 UR6, c[0x0][0x358] ;  /* 0x00006b00ff0677ac */ /* 0x000e620008000a00 */
[----:B0-----:R-:W-:-:S04]  /*0040*/  UIADD3 UR5, UP0, UPT, UR11, UR8, URZ ;  /* 0x000000080b057290 */ /* 0x001fc8000ff1e0ff */
[----:B------:R-:W-:Y:S02]  /*0050*/  ULEA.HI.X.SX32 UR4, UR11, UR9, 0x1, UP0 ;  /* 0x000000090b047291 */ /* 0x000fe400080f0eff */
[----:B------:R-:W-:-:S04]  /*0060*/  IMAD.U32 R2, RZ, RZ, UR5 ;  /* 0x00000005ff027e24 */ /* 0x000fc8000f8e00ff */
[----:B------:R-:W-:-:S05]  /*0070*/  IMAD.U32 R3, RZ, RZ, UR4 ;  /* 0x00000004ff037e24 */ /* 0x000fca000f8e00ff */
[----:B-1----:R-:W2:Y:S01]  /*0080*/  LDG.E.U8 R2, desc[UR6][R2.64] ;  /* 0x0000000602027981 */ /* 0x002ea2000c1e1100 */
[----:B------:R-:W0:Y:S01]  /*0090*/  S2UR UR4, SR_CTAID.X ;  /* 0x00000000000479c3 */ /* 0x000e220000002500 */
[----:B------:R-:W0:Y:S07]  /*00a0*/  S2R R5, SR_TID.X ;  /* 0x0000000000057919 */ /* 0x000e2e0000002100 */
[----:B------:R-:W0:Y:S02]  /*00b0*/  LDC R0, c[0x0][0x360] ;  /* 0x0000d800ff007b82 */ /* 0x000e240000000800 */
[----:B0-----:R-:W-:Y:S01]  /*00c0*/  IMAD R0, R0, UR4, R5 ;  /* 0x0000000400007c24 */ /* 0x001fe2000f8e0205 */
[----:B--2---:R-:W-:-:S04]  /*00d0*/  ISETP.NE.AND P0, PT, R2, RZ, PT ;  /* 0x000000ff0200720c */ /* 0x004fc80003f05270 */
[----:B------:R-:W-:-:S13]  /*00e0*/  ISETP.GE.OR P0, PT, R0, UR10, P0 ;  /* 0x0000000a00007c0c */ /* 0x000fda0008706670 */
[----:B------:R-:W-:Y:S05]  /*00f0*/  @P0 EXIT ;  /* 0x000000000000094d */ /* 0x000fea0003800000 */
[----:B------:R-:W-:Y:S02]  /*0100*/  SHF.R.S32.HI R3, RZ, 0x1f, R0 ;  /* 0x0000001fff037819 */ /* 0x000fe40000011400 */
[----:B------:R-:W-:-:S04]  /*0110*/  IADD3 R6, P0, PT, R0, UR8, RZ ;  /* 0x0000000800067c10 */ /* 0x000fc8000ff1e0ff */
[----:B------:R-:W-:-:S05]  /*0120*/  IADD3.X R7, PT, PT, R3, UR9, RZ, P0, !PT ;  /* 0x0000000903077c10 */ /* 0x000fca00087fe4ff */
[----:B------:R-:W2:Y:S02]  /*0130*/  LDG.E.U8 R2, desc[UR6][R6.64] ;  /* 0x0000000606027981 */ /* 0x000ea4000c1e1100 */
[----:B--2---:R-:W-:-:S13]  /*0140*/  ISETP.NE.AND P0, PT, R2, RZ, PT ;  /* 0x000000ff0200720c */ /* 0x004fda0003f05270 */
[----:B------:R-:W-:Y:S05]  /*0150*/  @!P0 EXIT ;  /* 0x000000000000894d */ /* 0x000fea0003800000 */
[----:B------:R-:W0:Y:S01]  /*0160*/  LDC R16, c[0x0][0x388] ;  /* 0x0000e200ff107b82 */ /* 0x000e220000000800 */
[----:B------:R-:W1:Y:S01]  /*0170*/  LDCU.64 UR4, c[0x0][0x3a8] ;  /* 0x00007500ff0477ac */ /* 0x000e620008000a00 */
[----:B------:R-:W-:Y:S01]  /*0180*/  IMAD.MOV.U32 R4, RZ, RZ, 0x1 ;  /* 0x00000001ff047424 */ /* 0x000fe200078e00ff */
[----:B------:R2:W-:Y:S01]  /*0190*/  STG.E.U8 desc[UR6][R6.64], RZ ;  /* 0x000000ff06007986 */ /* 0x0005e2000c101106 */
[----:B-1----:R-:W-:-:S04]  /*01a0*/  IADD3 R2, P1, PT, R0, UR4, RZ ;  /* 0x0000000400027c10 */ /* 0x002fc8000ff3e0ff */
[----:B------:R-:W-:Y:S02]  /*01b0*/  IADD3.X R3, PT, PT, R3, UR5, RZ, P1, !PT ;  /* 0x0000000503037c10 */ /* 0x000fe40008ffe4ff */
[----:B0-----:R-:W-:-:S03]  /*01c0*/  ISETP.GE.AND P0, PT, R16, 0x1, PT ;  /* 0x000000011000780c */ /* 0x001fc60003f06270 */
[----:B------:R2:W-:Y:S10]  /*01d0*/  STG.E.U8 desc[UR6][R2.64], R4 ;  /* 0x0000000402007986 */ /* 0x0005f4000c101106 */
[----:B--2---:R-:W-:Y:S05]  /*01e0*/  @!P0 EXIT ;  /* 0x000000000000894d */ /* 0x004fea0003800000 */
[----:B------:R-:W0:Y:S01]  /*01f0*/  LDC.64 R12, c[0x0][0x398] ;  /* 0x0000e600ff0c7b82 */ /* 0x000e220000000a00 */
[C---:B------:R-:W-:Y:S01]  /*0200*/  ISETP.GE.U32.AND P0, PT, R16.reuse, 0x4, PT ;  /* 0x000000041000780c */ /* 0x040fe20003f06070 */
[----:B------:R-:W-:Y:S01]  /*0210*/  IMAD.MOV.U32 R15, RZ, RZ, RZ ;  /* 0x000000ffff0f7224 */ /* 0x000fe200078e00ff */
[----:B------:R-:W-:Y:S01]  /*0220*/  LOP3.LUT R14, R16, 0x3, RZ, 0xc0, !PT ;  /* 0x00000003100e7812 */ /* 0x000fe200078ec0ff */
[----:B0-----:R-:W-:-:S10]  /*0230*/  IMAD.WIDE R12, R0, 0x4, R12 ;  /* 0x00000004000c7825 */ /* 0x001fd400078e020c */
[----:B------:R-:W-:Y:S05]  /*0240*/  @!P0 BRA `(.L_x_5) ;  /* 0x0000000800f48947 */ /* 0x000fea0003800000 */
[----:B------:R-:W0:Y:S01]  /*0250*/  LDCU.64 UR4, c[0x0][0x380] ;  /* 0x00007000ff0477ac */ /* 0x000e220008000a00 */
[----:B------:R-:W1:Y:S01]  /*0260*/  LDC.64 R10, c[0x0][0x3b8] ;  /* 0x0000ee00ff0a7b82 */ /* 0x000e620000000a00 */
[----:B------:R-:W-:Y:S01]  /*0270*/  LOP3.LUT R15, R16, 0x7ffffffc, RZ, 0xc0, !PT ;  /* 0x7ffffffc100f7812 */ /* 0x000fe200078ec0ff */
[----:B------:R-:W2:Y:S04]  /*0280*/  LDCU.64 UR8, c[0x0][0x3a0] ;  /* 0x00007400ff0877ac */ /* 0x000ea80008000a00 */
[----:B------:R-:W-:Y:S01]  /*0290*/  IMAD.MOV R16, RZ, RZ, -R15 ;  /* 0x000000ffff107224 */ /* 0x000fe200078e0a0f */
[----:B------:R-:W3:Y:S01]  /*02a0*/  LDCU.64 UR10, c[0x0][0x3a8] ;  /* 0x00007500ff0a77ac */ /* 0x000ee20008000a00 */
[----:B------:R-:W4:Y:S08]  /*02b0*/  LDC.64 R8, c[0x0][0x390] ;  /* 0x0000e400ff087b82 */ /* 0x000f300000000a00 */
[----:B------:R-:W1:Y:S01]  /*02c0*/  LDC.64 R6, c[0x0][0x398] ;  /* 0x0000e600ff067b82 */ /* 0x000e620000000a00 */
[----:B0-----:R-:W-:-:S04]  /*02d0*/  UIADD3 UR4, UP0, UPT, UR4, 0x18, URZ ;  /* 0x0000001804047890 */ /* 0x001fc8000ff1e0ff */
[----:B------:R-:W-:Y:S02]  /*02e0*/  UIADD3.X UR5, UPT, UPT, URZ, UR5, URZ, UP0, !UPT ;  /* 0x00000005ff057290 */ /* 0x000fe400087fe4ff */
[----:B------:R-:W-:Y:S01]  /*02f0*/  IMAD.U32 R2, RZ, RZ, UR4 ;  /* 0x00000004ff027e24 */ /* 0x000fe2000f8e00ff */
[----:B------:R-:W0:Y:S03]  /*0300*/  LDC.64 R4, c[0x0][0x3a0] ;  /* 0x0000e800ff047b82 */ /* 0x000e260000000a00 */
[----:B--23--:R-:W-:-:S07]  /*0310*/  IMAD.U32 R3, RZ, RZ, UR5 ;  /* 0x00000005ff037e24 */ /* 0x00cfce000f8e00ff */
.L_x_22:
[----:B--2---:R-:W2:Y:S04]  /*0320*/  LDG.E R19, desc[UR6][R2.64+-0x18] ;  /* 0xffffe80602137981 */ /* 0x004ea8000c1e1900 */
[----:B------:R3:W5:Y:S01]  /*0330*/  LDG.E R17, desc[UR6][R2.64+-0x10] ;  /* 0xfffff00602117981 */ /* 0x000762000c1e1900 */
[----:B------:R-:W-:-:S03]  /*0340*/  PLOP3.LUT P0, PT, PT, PT, PT, 0x8, 0x80 ;  /* 0x000000000080781c */ /* 0x000fc60003f0e170 */
[----:B------:R3:W5:Y:S01]  /*0350*/  LDG.E R25, desc[UR6][R2.64+-0x14] ;  /* 0xffffec0602197981 */ /* 0x000762000c1e1900 */
[----:B------:R-:W-:Y:S01]  /*0360*/  BSSY.RECONVERGENT B0, `(.L_x_6) ;  /* 0x000000d000007945 */ /* 0x000fe20003800200 */
[----:B--2---:R-:W-:-:S13]  /*0370*/  ISETP.NE.AND P1, PT, R19, R0, PT ;  /* 0x000000001300720c */ /* 0x004fda0003f25270 */
[----:B---3--:R-:W-:Y:S05]  /*0380*/  @P1 BRA `(.L_x_7) ;  /* 0x0000000000281947 */ /* 0x008fea0003800000 */
[----:B-----5:R-:W-:Y:S02]  /*0390*/  SHF.R.S32.HI R20, RZ, 0x1f, R25 ;  /* 0x0000001fff147819 */ /* 0x020fe40000011419 */
[----:B------:R-:W-:-:S04]  /*03a0*/  IADD3 R18, P1, PT, R25, UR8, RZ ;  /* 0x0000000819127c10 */ /* 0x000fc8000ff3e0ff */
[----:B------:R-:W-:-:S05]  /*03b0*/  IADD3.X R19, PT, PT, R20, UR9, RZ, P1, !PT ;  /* 0x0000000914137c10 */ /* 0x000fca0008ffe4ff */
[----:B------:R-:W2:Y:S02]  /*03c0*/  LDG.E.U8 R18, desc[UR6][R18.64] ;  /* 0x0000000612127981 */ /* 0x000ea4000c1e1100 */
[----:B--2---:R-:W-:-:S13]  /*03d0*/  ISETP.NE.AND P1, PT, R18, RZ, PT ;  /* 0x000000ff1200720c */ /* 0x004fda0003f25270 */
[----:B------:R-:W-:Y:S05]  /*03e0*/  @P1 BRA `(.L_x_7) ;  /* 0x0000000000101947 */ /* 0x000fea0003800000 */
[----:B------:R-:W-:-:S04]  /*03f0*/  IADD3 R18, P0, PT, R25, UR10, RZ ;  /* 0x0000000a19127c10 */ /* 0x000fc8000ff1e0ff */
[----:B------:R-:W-:-:S05]  /*0400*/  IADD3.X R19, PT, PT, R20, UR11, RZ, P0, !PT ;  /* 0x0000000b14137c10 */ /* 0x000fca00087fe4ff */
[----:B------:R-:W2:Y:S02]  /*0410*/  LDG.E.U8 R18, desc[UR6][R18.64] ;  /* 0x0000000612127981 */ /* 0x000ea4000c1e1100 */
[----:B--2---:R-:W-:-:S13]  /*0420*/  ISETP.EQ.AND P0, PT, R18, RZ, PT ;  /* 0x000000ff1200720c */ /* 0x004fda0003f02270 */
.L_x_7:
[----:B------:R-:W-:Y:S05]  /*0430*/  BSYNC.RECONVERGENT B0 ;  /* 0x0000000000007941 */ /* 0x000fea0003800200 */
.L_x_6:
[----:B-----5:R-:W-:Y:S01]  /*0440*/  ISETP.LT.OR P0, PT, R17, 0x1, !P0 ;  /* 0x000000011100780c */ /* 0x020fe20004701670 */
[----:B------:R-:W-:-:S12]  /*0450*/  BSSY.RECONVERGENT B0, `(.L_x_8) ;  /* 0x0000017000007945 */ /* 0x000fd80003800200 */
[----:B------:R-:W-:Y:S05]  /*0460*/  @P0 BRA `(.L_x_9) ;  /* 0x0000000000540947 */ /* 0x000fea0003800000 */
[----:B------:R-:W-:Y:S02]  /*0470*/  IMAD.MOV.U32 R20, RZ, RZ, RZ ;  /* 0x000000ffff147224 */ /* 0x000fe400078e00ff */
[----:B-1----:R-:W-:-:S04]  /*0480*/  IMAD.WIDE R18, R25, 0x4, R10 ;  /* 0x0000000419127825 */ /* 0x002fc800078e020a */
[----:B------:R-:W-:-:S05]  /*0490*/  IMAD.MOV.U32 R21, RZ, RZ, 0x1 ;  /* 0x00000001ff157424 */ /* 0x000fca00078e00ff */
[----:B------:R-:W2:Y:S02]  /*04a0*/  ATOMG.E.CAS.STRONG.GPU PT, R20, [R18], R20, R21 ;  /* 0x00000014121473a9 */ /* 0x000ea400001ee115 */
[----:B--2---:R-:W-:-:S13]  /*04b0*/  ISETP.NE.AND P0, PT, R20, 0x1, PT ;  /* 0x000000011400780c */ /* 0x004fda0003f05270 */
[----:B------:R-:W-:Y:S05]  /*04c0*/  @!P0 BRA `(.L_x_9) ;  /* 0x00000000003c8947 */ /* 0x000fea0003800000 */
[C---:B0-----:R-:W-:Y:S01]  /*04d0*/  IADD3 R20, P0, PT, R25.reuse, R4, RZ ;  /* 0x0000000419147210 */ /* 0x041fe20007f1e0ff */
[----:B------:R-:W0:Y:S03]  /*04e0*/  LDC.64 R22, c[0x0][0x390] ;  /* 0x0000e400ff167b82 */ /* 0x000e260000000a00 */
[----:B------:R-:W-:-:S05]  /*04f0*/  LEA.HI.X.SX32 R21, R25, R5, 0x1, P0 ;  /* 0x0000000519157211 */ /* 0x000fca00000f0eff */
[----:B------:R-:W2:Y:S01]  /*0500*/  LDG.E.U8 R24, desc[UR6][R20.64] ;  /* 0x0000000614187981 */ /* 0x000ea2000c1e1100 */
[----:B------:R-:W-:Y:S01]  /*0510*/  IMAD.MOV.U32 R27, RZ, RZ, 0x1 ;  /* 0x00000001ff1b7424 */ /* 0x000fe200078e00ff */
[----:B--2---:R-:W-:-:S13]  /*0520*/  ISETP.NE.AND P0, PT, R24, RZ, PT ;  /* 0x000000ff1800720c */ /* 0x004fda0003f05270 */
[C---:B0-----:R-:W-:Y:S01]  /*0530*/  @!P0 IMAD.WIDE R22, R25.reuse, 0x4, R22 ;  /* 0x0000000419168825 */ /* 0x041fe200078e0216 */
[----:B------:R0:W-:Y:S04]  /*0540*/  @!P0 STG.E.U8 desc[UR6][R20.64], R27 ;  /* 0x0000001b14008986 */ /* 0x0001e8000c101106 */
[----:B------:R2:W-:Y:S04]  /*0550*/  @!P0 STG.E desc[UR6][R18.64], RZ ;  /* 0x000000ff12008986 */ /* 0x0005e8000c101906 */
[----:B------:R2:W-:Y:S04]  /*0560*/  @!P0 STG.E desc[UR6][R22.64], R0 ;  /* 0x0000000016008986 */ /* 0x0005e8000c101906 */
[----:B------:R-:W3:Y:S01]  /*0570*/  @!P0 LDG.E R28, desc[UR6][R12.64] ;  /* 0x000000060c1c8981 */ /* 0x000ee2000c1e1900 */
[----:B0-----:R-:W0:Y:S02]  /*0580*/  LDC.64 R26, c[0x0][0x398] ;  /* 0x0000e600ff1a7b82 */ /* 0x001e240000000a00 */
[----:B0-----:R-:W-:Y:S01]  /*0590*/  @!P0 IMAD.WIDE R24, R25, 0x4, R26 ;  /* 0x0000000419188825 */ /* 0x001fe200078e021a */
[----:B---3--:R-:W-:-:S05]  /*05a0*/  @!P0 VIMNMX R17, PT, PT, R17, R28, PT ;  /* 0x0000001c11118248 */ /* 0x008fca0003fe0100 */
[----:B------:R2:W-:Y:S02]  /*05b0*/  @!P0 STG.E desc[UR6][R24.64], R17 ;  /* 0x0000001118008986 */ /* 0x0005e4000c101906 */
.L_x_9:
[----:B------:R-:W-:Y:S05]  /*05c0*/  BSYNC.RECONVERGENT B0 ;  /* 0x0000000000007941 */ /* 0x000fea0003800200 */
.L_x_8:
        /* <DEDUP_REMOVED lines=17> */
.L_x_11:
[----:B------:R-:W-:Y:S05]  /*06e0*/  BSYNC.RECONVERGENT B0 ;  /* 0x0000000000007941 */ /* 0x000fea0003800200 */
.L_x_10:
        /* <DEDUP_REMOVED lines=24> */
.L_x_13:
[----:B------:R-:W-:Y:S05]  /*0870*/  BSYNC.RECONVERGENT B0 ;  /* 0x0000000000007941 */ /* 0x000fea0003800200 */
.L_x_12:
        /* <DEDUP_REMOVED lines=17> */
.L_x_15:
[----:B------:R-:W-:Y:S05]  /*0990*/  BSYNC.RECONVERGENT B0 ;  /* 0x0000000000007941 */ /* 0x000fea0003800200 */
.L_x_14:
        /* <DEDUP_REMOVED lines=24> */
.L_x_17:
[----:B------:R-:W-:Y:S05]  /*0b20*/  BSYNC.RECONVERGENT B0 ;  /* 0x0000000000007941 */ /* 0x000fea0003800200 */
.L_x_16:
[----:B--2---:R-:W2:Y:S04]  /*0b30*/  LDG.E R19, desc[UR6][R2.64+0xc] ;  /* 0x00000c0602137981 */ /* 0x004ea8000c1e1900 */
[----:B------:R3:W5:Y:S04]  /*0b40*/  LDG.E R17, desc[UR6][R2.64+0x14] ;  /* 0x0000140602117981 */ /* 0x000768000c1e1900 */
[----:B------:R3:W5:Y:S01]  /*0b50*/  LDG.E R25, desc[UR6][R2.64+0x10] ;  /* 0x0000100602197981 */ /* 0x000762000c1e1900 */
[----:B------:R-:W-:Y:S01]  /*0b60*/  VIADD R16, R16, 0x4 ;  /* 0x0000000410107836 */ /* 0x000fe20000000000 */
[----:B------:R-:W-:Y:S01]  /*0b70*/  BSSY.RECONVERGENT B0, `(.L_x_18) ;  /* 0x000000f000007945 */ /* 0x000fe20003800200 */
[----:B------:R-:W-:-:S03]  /*0b80*/  PLOP3.LUT P0, PT, PT, PT, PT, 0x8, 0x80 ;  /* 0x000000000080781c */ /* 0x000fc60003f0e170 */
[----:B------:R-:W-:Y:S02]  /*0b90*/  ISETP.NE.AND P1, PT, R16, RZ, PT ;  /* 0x000000ff1000720c */ /* 0x000fe40003f25270 */
        /* <DEDUP_REMOVED lines=12> */
.L_x_19:
[----:B------:R-:W-:Y:S05]  /*0c60*/  BSYNC.RECONVERGENT B0 ;  /* 0x0000000000007941 */ /* 0x000fea0003800200 */
.L_x_18:
        /* <DEDUP_REMOVED lines=9> */
[----:B0-----:R-:W-:-:S04]  /*0d00*/  IADD3 R20, P0, PT, R25, R4, RZ ;  /* 0x0000000419147210 */ /* 0x001fc80007f1e0ff */
[----:B------:R-:W-:-:S05]  /*0d10*/  LEA.HI.X.SX32 R21, R25, R5, 0x1, P0 ;  /* 0x0000000519157211 */ /* 0x000fca00000f0eff */
[----:B------:R-:W2:Y:S02]  /*0d20*/  LDG.E.U8 R22, desc[UR6][R20.64] ;  /* 0x0000000614167981 */ /* 0x000ea4000c1e1100 */
[----:B--2---:R-:W-:-:S13]  /*0d30*/  ISETP.NE.AND P0, PT, R22, RZ, PT ;  /* 0x000000ff1600720c */ /* 0x004fda0003f05270 */
[----:B------:R-:W-:Y:S05]  /*0d40*/  @P0 BRA `(.L_x_21) ;  /* 0x0000000000240947 */ /* 0x000fea0003800000 */
[----:B------:R-:W-:Y:S02]  /*0d50*/  IMAD.MOV.U32 R27, RZ, RZ, 0x1 ;  /* 0x00000001ff1b7424 */ /* 0x000fe400078e00ff */
[----:B----4-:R-:W-:-:S03]  /*0d60*/  IMAD.WIDE R22, R25, 0x4, R8 ;  /* 0x0000000419167825 */ /* 0x010fc600078e0208 */
[----:B------:R2:W-:Y:S04]  /*0d70*/  STG.E.U8 desc[UR6][R20.64], R27 ;  /* 0x0000001b14007986 */ /* 0x0005e8000c101106 */
[----:B------:R2:W-:Y:S04]  /*0d80*/  STG.E desc[UR6][R18.64], RZ ;  /* 0x000000ff12007986 */ /* 0x0005e8000c101906 */
[----:B------:R2:W-:Y:S04]  /*0d90*/  STG.E desc[UR6][R22.64], R0 ;  /* 0x0000000016007986 */ /* 0x0005e8000c101906 */
[----:B------:R-:W3:Y:S01]  /*0da0*/  LDG.E R26, desc[UR6][R12.64] ;  /* 0x000000060c1a7981 */ /* 0x000ee2000c1e1900 */
[----:B------:R-:W-:Y:S01]  /*0db0*/  IMAD.WIDE R24, R25, 0x4, R6 ;  /* 0x0000000419187825 */ /* 0x000fe200078e0206 */
[----:B---3--:R-:W-:-:S05]  /*0dc0*/  VIMNMX R17, PT, PT, R17, R26, PT ;  /* 0x0000001a11117248 */ /* 0x008fca0003fe0100 */
[----:B------:R2:W-:Y:S02]  /*0dd0*/  STG.E desc[UR6][R24.64], R17 ;  /* 0x0000001118007986 */ /* 0x0005e4000c101906 */
.L_x_21:
[----:B------:R-:W-:Y:S05]  /*0de0*/  BSYNC.RECONVERGENT B0 ;  /* 0x0000000000007941 */ /* 0x000fea0003800200 */
.L_x_20:
[----:B------:R-:W-:-:S05]  /*0df0*/  IADD3 R2, P0, PT, R2, 0x30, RZ ;  /* 0x0000003002027810 */ /* 0x000fca0007f1e0ff */
[----:B------:R-:W-:Y:S01]  /*0e00*/  IMAD.X R3, RZ, RZ, R3, P0 ;  /* 0x000000ffff037224 */ /* 0x000fe200000e0603 */
[----:B------:R-:W-:Y:S07]  /*0e10*/  @P1 BRA `(.L_x_22) ;  /* 0xfffffff400401947 */ /* 0x000fee000383ffff */
.L_x_5:
[----:B------:R-:W-:-:S13]  /*0e20*/  ISETP.NE.AND P0, PT, R14, RZ, PT ;  /* 0x000000ff0e00720c */ /* 0x000fda0003f05270 */
[----:B------:R-:W-:Y:S05]  /*0e30*/  @!P0 EXIT ;  /* 0x000000000000894d */ /* 0x000fea0003800000 */
[----:B-1----:R-:W1:Y:S01]  /*0e40*/  LDC.64 R10, c[0x0][0x380] ;  /* 0x0000e000ff0a7b82 */ /* 0x002e620000000a00 */
[----:B------:R-:W-:Y:S01]  /*0e50*/  IMAD.MOV R14, RZ, RZ, -R14 ;  /* 0x000000ffff0e7224 */ /* 0x000fe200078e0a0e */
[----:B------:R-:W3:Y:S01]  /*0e60*/  LDCU.64 UR4, c[0x0][0x3a0] ;  /* 0x00007400ff0477ac */ /* 0x000ee20008000a00 */
[----:B------:R-:W1:Y:S05]  /*0e70*/  LDCU.64 UR8, c[0x0][0x3a8] ;  /* 0x00007500ff0877ac */ /* 0x000e6a0008000a00 */
[----:B------:R-:W2:Y:S08]  /*0e80*/  LDC.64 R2, c[0x0][0x3b8] ;  /* 0x0000ee00ff027b82 */ /* 0x000eb00000000a00 */
[----:B0-----:R-:W0:Y:S08]  /*0e90*/  LDC.64 R4, c[0x0][0x390] ;  /* 0x0000e400ff047b82 */ /* 0x001e300000000a00 */
[----:B------:R-:W0:Y:S01]  /*0ea0*/  LDC.64 R6, c[0x0][0x398] ;  /* 0x0000e600ff067b82 */ /* 0x000e220000000a00 */
[----:B-1----:R-:W-:-:S03]  /*0eb0*/  IMAD.WIDE.U32 R10, R15, 0xc, R10 ;  /* 0x0000000c0f0a7825 */ /* 0x002fc600078e000a */
[----:B------:R-:W-:-:S04]  /*0ec0*/  IADD3 R10, P0, PT, R10, 0x4, RZ ;  /* 0x000000040a0a7810 */ /* 0x000fc80007f1e0ff */
[----:B----4-:R-:W1:Y:S01]  /*0ed0*/  LDC.64 R8, c[0x0][0x3a0] ;  /* 0x0000e800ff087b82 */ /* 0x010e620000000a00 */
[----:B--23--:R-:W-:-:S08]  /*0ee0*/  IMAD.X R11, RZ, RZ, R11, P0 ;  /* 0x000000ffff0b7224 */ /* 0x00cfd000000e060b */
.L_x_27:
        /* <DEDUP_REMOVED lines=19> */
.L_x_24:
[----:B------:R-:W-:Y:S05]  /*1020*/  BSYNC.RECONVERGENT B0 ;  /* 0x0000000000007941 */ /* 0x000fea0003800200 */
.L_x_23:
[----:B-----5:R-:W-:Y:S01]  /*1030*/  ISETP.LT.OR P0, PT, R15, 0x1, !P0 ;  /* 0x000000010f00780c */ /* 0x020fe20004701670 */
[----:B------:R-:W-:-:S12]  /*1040*/  BSSY.RECONVERGENT B0, `(.L_x_25) ;  /* 0x0000016000007945 */ /* 0x000fd80003800200 */
[----:B------:R-:W-:Y:S05]  /*1050*/  @P0 BRA `(.L_x_26) ;  /* 0x0000000000500947 */ /* 0x000fea0003800000 */
[----:B------:R-:W-:-:S04]  /*1060*/  IMAD.WIDE R18, R17, 0x4, R2 ;  /* 0x0000000411127825 */ /* 0x000fc800078e0202 */
[----:B------:R-:W-:Y:S02]  /*1070*/  IMAD.MOV.U32 R21, RZ, RZ, 0x1 ;  /* 0x00000001ff157424 */ /* 0x000fe400078e00ff */
[----:B------:R-:W-:-:S05]  /*1080*/  IMAD.MOV.U32 R20, RZ, RZ, RZ ;  /* 0x000000ffff147224 */ /* 0x000fca00078e00ff */
[----:B------:R-:W2:Y:S02]  /*1090*/  ATOMG.E.CAS.STRONG.GPU PT, R16, [R18], R20, R21 ;  /* 0x00000014121073a9 */ /* 0x000ea400001ee115 */
[----:B--2---:R-:W-:-:S13]  /*10a0*/  ISETP.NE.AND P0, PT, R16, 0x1, PT ;  /* 0x000000011000780c */ /* 0x004fda0003f05270 */
[----:B------:R-:W-:Y:S05]  /*10b0*/  @!P0 BRA `(.L_x_26) ;  /* 0x0000000000388947 */ /* 0x000fea0003800000 */
[----:B-1----:R-:W-:-:S04]  /*10c0*/  IADD3 R20, P0, PT, R17, R8, RZ ;  /* 0x0000000811147210 */ /* 0x002fc80007f1e0ff */
[----:B------:R-:W-:-:S05]  /*10d0*/  LEA.HI.X.SX32 R21, R17, R9, 0x1, P0 ;  /* 0x0000000911157211 */ /* 0x000fca00000f0eff */
[----:B------:R-:W2:Y:S02]  /*10e0*/  LDG.E.U8 R16, desc[UR6][R20.64] ;  /* 0x0000000614107981 */ /* 0x000ea4000c1e1100 */
[----:B--2---:R-:W-:-:S13]  /*10f0*/  ISETP.NE.AND P0, PT, R16, RZ, PT ;  /* 0x000000ff1000720c */ /* 0x004fda0003f05270 */
[----:B------:R-:W-:Y:S05]  /*1100*/  @P0 BRA `(.L_x_26) ;  /* 0x0000000000240947 */ /* 0x000fea0003800000 */
[----:B------:R-:W-:Y:S02]  /*1110*/  IMAD.MOV.U32 R25, RZ, RZ, 0x1 ;  /* 0x00000001ff197424 */ /* 0x000fe400078e00ff */
[----:B0-----:R-:W-:-:S03]  /*1120*/  IMAD.WIDE R22, R17, 0x4, R4 ;  /* 0x0000000411167825 */ /* 0x001fc600078e0204 */
[----:B------:R2:W-:Y:S04]  /*1130*/  STG.E.U8 desc[UR6][R20.64], R25 ;  /* 0x0000001914007986 */ /* 0x0005e8000c101106 */
[----:B------:R2:W-:Y:S04]  /*1140*/  STG.E desc[UR6][R18.64], RZ ;  /* 0x000000ff12007986 */ /* 0x0005e8000c101906 */
[----:B------:R2:W-:Y:S04]  /*1150*/  STG.E desc[UR6][R22.64], R0 ;  /* 0x0000000016007986 */ /* 0x0005e8000c101906 */
[----:B------:R-:W3:Y:S01]  /*1160*/  LDG.E R24, desc[UR6][R12.64] ;  /* 0x000000060c187981 */ /* 0x000ee2000c1e1900 */
[----:B------:R-:W-:Y:S01]  /*1170*/  IMAD.WIDE R16, R17, 0x4, R6 ;  /* 0x0000000411107825 */ /* 0x000fe200078e0206 */
[----:B---3--:R-:W-:-:S05]  /*1180*/  VIMNMX R15, PT, PT, R15, R24, PT ;  /* 0x000000180f0f7248 */ /* 0x008fca0003fe0100 */
[----:B------:R2:W-:Y:S02]  /*1190*/  STG.E desc[UR6][R16.64], R15 ;  /* 0x0000000f10007986 */ /* 0x0005e4000c101906 */
.L_x_26:
[----:B------:R-:W-:Y:S05]  /*11a0*/  BSYNC.RECONVERGENT B0 ;  /* 0x0000000000007941 */ /* 0x000fea0003800200 */
.L_x_25:
[----:B------:R-:W-:-:S05]  /*11b0*/  IADD3 R10, P0, PT, R10, 0xc, RZ ;  /* 0x0000000c0a0a7810 */ /* 0x000fca0007f1e0ff */
[----:B------:R-:W-:Y:S01]  /*11c0*/  IMAD.X R11, RZ, RZ, R11, P0 ;  /* 0x000000ffff0b7224 */ /* 0x000fe200000e060b */
[----:B------:R-:W-:Y:S07]  /*11d0*/  @P1 BRA `(.L_x_27) ;  /* 0xfffffffc00441947 */ /* 0x000fee000383ffff */
[----:B------:R-:W-:Y:S05]  /*11e0*/  EXIT ;  /* 0x000000000000794d */ /* 0x000fea0003800000 */
.L_x_28:
        /* <DEDUP_REMOVED lines=9> */
.L_x_30:


//--------------------- .nv.shared.reserved.0     --------------------------
	.section	.nv.shared.reserved.0,"aw",@nobits
	.weak		__nv_reservedSMEM_offset_0_alias
	.size		__nv_reservedSMEM_offset_0_alias, 0, 64
	.other		__nv_reservedSMEM_offset_0_alias,@"STO_CUDA_RESERVED_SHARED STV_DEFAULT"
__nv_reservedSMEM_offset_0_alias:
	.zero		0
	.zero		64


//--------------------- .nv.constant0._Z16cudaAugment_pathPiPbiP4Edgeii --------------------------
	.section	.nv.constant0._Z16cudaAugment_pathPiPbiP4Edgeii,"a",@progbits
	.sectionflags	@""
	.align	4
.nv.constant0._Z16cudaAugment_pathPiPbiP4Edgeii:
	.zero		936


//--------------------- .nv.constant0._Z7cudaBFSP4EdgeiPiS1_PbS2_iiS1_ --------------------------
	.section	.nv.constant0._Z7cudaBFSP4EdgeiPiS1_PbS2_iiS1_,"a",@progbits
	.sectionflags	@""
	.align	4
.nv.constant0._Z7cudaBFSP4EdgeiPiS1_PbS2_iiS1_:
	.zero		960


//--------------------- SYMBOLS --------------------------

	.type		.nv.reservedSmem.offset0,@object
	.size		.nv.reservedSmem.offset0,0x4
